//
// Generated by NVIDIA NVVM Compiler
//
// Compiler Build ID: CL-36424714
// Cuda compilation tools, release 13.0, V13.0.88
// Based on NVVM 20.0.0
//

.version 9.0
.target sm_100
.address_size 64

	// .globl	_Z7reduce0PfS_i
.extern .shared .align 16 .b8 sdata[];

.visible .entry _Z7reduce0PfS_i(
	.param .u64 .ptr .align 1 _Z7reduce0PfS_i_param_0,
	.param .u64 .ptr .align 1 _Z7reduce0PfS_i_param_1,
	.param .u32 _Z7reduce0PfS_i_param_2
)
{
	.reg .pred 	%p<6>;
	.reg .b32 	%r<14>;
	.reg .b32 	%f<9>;
	.reg .b64 	%rd<9>;

	ld.param.u64 	%rd1, [_Z7reduce0PfS_i_param_0];
	ld.param.u64 	%rd2, [_Z7reduce0PfS_i_param_1];
	ld.param.u32 	%r8, [_Z7reduce0PfS_i_param_2];
	mov.u32 	%r1, %tid.x;
	mov.u32 	%r2, %ctaid.x;
	mov.u32 	%r13, %ntid.x;
	mad.lo.s32 	%r4, %r2, %r13, %r1;
	setp.ge.u32 	%p1, %r4, %r8;
	mov.f32 	%f8, 0f00000000;
	@%p1 bra 	$L__BB0_2;
	cvta.to.global.u64 	%rd3, %rd1;
	mul.wide.u32 	%rd4, %r4, 4;
	add.s64 	%rd5, %rd3, %rd4;
	ld.global.f32 	%f8, [%rd5];
$L__BB0_2:
	shl.b32 	%r9, %r1, 2;
	mov.u32 	%r10, sdata;
	add.s32 	%r5, %r10, %r9;
	st.shared.f32 	[%r5], %f8;
	bar.sync 	0;
	setp.lt.u32 	%p2, %r13, 2;
	@%p2 bra 	$L__BB0_6;
$L__BB0_3:
	shr.u32 	%r7, %r13, 1;
	setp.ge.u32 	%p3, %r1, %r7;
	@%p3 bra 	$L__BB0_5;
	shl.b32 	%r11, %r7, 2;
	add.s32 	%r12, %r5, %r11;
	ld.shared.f32 	%f4, [%r12];
	ld.shared.f32 	%f5, [%r5];
	add.f32 	%f6, %f4, %f5;
	st.shared.f32 	[%r5], %f6;
$L__BB0_5:
	bar.sync 	0;
	setp.gt.u32 	%p4, %r13, 3;
	mov.u32 	%r13, %r7;
	@%p4 bra 	$L__BB0_3;
$L__BB0_6:
	setp.ne.s32 	%p5, %r1, 0;
	@%p5 bra 	$L__BB0_8;
	ld.shared.f32 	%f7, [sdata];
	cvta.to.global.u64 	%rd6, %rd2;
	mul.wide.u32 	%rd7, %r2, 4;
	add.s64 	%rd8, %rd6, %rd7;
	st.global.f32 	[%rd8], %f7;
$L__BB0_8:
	ret;

}


// ===== COMPILED SASS (sm_100) =====

	.target	sm_100

	.elftype	@"ET_EXEC"


//--------------------- .note.nv.tkinfo           --------------------------
	.section	.note.nv.tkinfo,"",@"SHT_NOTE"
	.sectionflags	@"SHF_NOTE_NV_TKINFO"
	.tkinfo
        /*0018*/ 	.word	0x00000002
        /*0030*/ 	.string	""
        /*0030*/ 	.string	"ptxas"
        /*0030*/ 	.string	"Cuda compilation tools, release 13.0, V13.0.88"
        /*0030*/ 	.string	"Build cuda_13.0.r13.0/compiler.36424714_0"
        /*0030*/ 	.string	"-arch sm_100 -m 64 "



//--------------------- .note.nv.cuinfo           --------------------------
	.section	.note.nv.cuinfo,"",@"SHT_NOTE"
	.sectionflags	@"SHF_NOTE_NV_CUINFO"
        /*0018*/ 	.short	0x0002
        /*001a*/ 	.short	0x0064
        /*001c*/ 	.short	0x0082
	.zero		2


//--------------------- .nv.info                  --------------------------
	.section	.nv.info,"",@"SHT_CUDA_INFO"
	.align	4


	//----- nvinfo : EIATTR_REGCOUNT
	.align		4
        /*0000*/ 	.byte	0x04, 0x2f
        /*0002*/ 	.short	(.L_1 - .L_0)
	.align		4
.L_0:
        /*0004*/ 	.word	index@(_Z7reduce0PfS_i)
        /*0008*/ 	.word	0x0000000b


	//----- nvinfo : EIATTR_FRAME_SIZE
	.align		4
.L_1:
        /*000c*/ 	.byte	0x04, 0x11
        /*000e*/ 	.short	(.L_3 - .L_2)
	.align		4
.L_2:
        /*0010*/ 	.word	index@(_Z7reduce0PfS_i)
        /*0014*/ 	.word	0x00000000


	//----- nvinfo : EIATTR_MIN_STACK_SIZE
	.align		4
.L_3:
        /*0018*/ 	.byte	0x04, 0x12
        /*001a*/ 	.short	(.L_5 - .L_4)
	.align		4
.L_4:
        /*001c*/ 	.word	index@(_Z7reduce0PfS_i)
        /*0020*/ 	.word	0x00000000
.L_5:


//--------------------- .nv.compat                --------------------------
	.section	.nv.compat,"",@"SHT_CUDA_COMPAT_INFO"
	.align	4
        /*0000*/ 	.byte	0x02, 0x09, 0x00, 0x00, 0x02, 0x02, 0x01, 0x00, 0x02, 0x05, 0x05, 0x00, 0x03, 0x07, 0x01, 0x01
        /*0010*/ 	.byte	0x02, 0x03, 0x00, 0x00, 0x02, 0x06, 0x01, 0x00, 0x04, 0x0b, 0x08, 0x00, 0x09, 0x00, 0x00, 0x00
        /*0020*/ 	.byte	0x00, 0x00, 0x00, 0x00


//--------------------- .nv.info._Z7reduce0PfS_i  --------------------------
	.section	.nv.info._Z7reduce0PfS_i,"",@"SHT_CUDA_INFO"
	.sectionflags	@""
	.align	4


	//----- nvinfo : EIATTR_CUDA_API_VERSION
	.align		4
        /*0000*/ 	.byte	0x04, 0x37
        /*0002*/ 	.short	(.L_7 - .L_6)
.L_6:
        /*0004*/ 	.word	0x00000082


	//----- nvinfo : EIATTR_KPARAM_INFO
	.align		4
.L_7:
        /*0008*/ 	.byte	0x04, 0x17
        /*000a*/ 	.short	(.L_9 - .L_8)
.L_8:
        /*000c*/ 	.word	0x00000000
        /*0010*/ 	.short	0x0002
        /*0012*/ 	.short	0x0010
        /*0014*/ 	.byte	0x00, 0xf0, 0x11, 0x00


	//----- nvinfo : EIATTR_KPARAM_INFO
	.align		4
.L_9:
        /*0018*/ 	.byte	0x04, 0x17
        /*001a*/ 	.short	(.L_11 - .L_10)
.L_10:
        /*001c*/ 	.word	0x00000000
        /*0020*/ 	.short	0x0001
        /*0022*/ 	.short	0x0008
        /*0024*/ 	.byte	0x00, 0xf5, 0x21, 0x00


	//----- nvinfo : EIATTR_KPARAM_INFO
	.align		4
.L_11:
        /*0028*/ 	.byte	0x04, 0x17
        /*002a*/ 	.short	(.L_13 - .L_12)
.L_12:
        /*002c*/ 	.word	0x00000000
        /*0030*/ 	.short	0x0000
        /*0032*/ 	.short	0x0000
        /*0034*/ 	.byte	0x00, 0xf5, 0x21, 0x00


	//----- nvinfo : EIATTR_SPARSE_MMA_MASK
	.align		4
.L_13:
        /*0038*/ 	.byte	0x03, 0x50
        /*003a*/ 	.short	0x0000


	//----- nvinfo : EIATTR_MAXREG_COUNT
	.align		4
        /*003c*/ 	.byte	0x03, 0x1b
        /*003e*/ 	.short	0x00ff


	//----- nvinfo : EIATTR_NUM_BARRIERS
	.align		4
        /*0040*/ 	.byte	0x02, 0x4c
        /*0042*/ 	.byte	0x01
	.zero		1


	//----- nvinfo : EIATTR_MERCURY_ISA_VERSION
	.align		4
        /*0044*/ 	.byte	0x03, 0x5f
        /*0046*/ 	.short	0x0101


	//----- nvinfo : EIATTR_VRC_CTA_INIT_COUNT
	.align		4
        /*0048*/ 	.byte	0x02, 0x4a
	.zero		1
	.zero		1


	//----- nvinfo : EIATTR_EXIT_INSTR_OFFSETS
	.align		4
        /*004c*/ 	.byte	0x04, 0x1c
        /*004e*/ 	.short	(.L_15 - .L_14)


	//   ....[0]....
.L_14:
        /*0050*/ 	.word	0x00000210


	//   ....[1]....
        /*0054*/ 	.word	0x00000290


	//----- nvinfo : EIATTR_CBANK_PARAM_SIZE
	.align		4
.L_15:
        /*0058*/ 	.byte	0x03, 0x19
        /*005a*/ 	.short	0x0014


	//----- nvinfo : EIATTR_PARAM_CBANK
	.align		4
        /*005c*/ 	.byte	0x04, 0x0a
        /*005e*/ 	.short	(.L_17 - .L_16)
	.align		4
.L_16:
        /*0060*/ 	.word	index@(.nv.constant0._Z7reduce0PfS_i)
        /*0064*/ 	.short	0x0380
        /*0066*/ 	.short	0x0014


	//----- nvinfo : EIATTR_SW_WAR
	.align		4
.L_17:
        /*0068*/ 	.byte	0x04, 0x36
        /*006a*/ 	.short	(.L_19 - .L_18)
.L_18:
        /*006c*/ 	.word	0x00000008
.L_19:


//--------------------- .nv.callgraph             --------------------------
	.section	.nv.callgraph,"",@"SHT_CUDA_CALLGRAPH"
	.align	4
	.sectionentsize	8
	.align		4
        /*0000*/ 	.word	0x00000000
	.align		4
        /*0004*/ 	.word	0xffffffff
	.align		4
        /*0008*/ 	.word	0x00000000
	.align		4
        /*000c*/ 	.word	0xfffffffe
	.align		4
        /*0010*/ 	.word	0x00000000
	.align		4
        /*0014*/ 	.word	0xfffffffd
	.align		4
        /*0018*/ 	.word	0x00000000
	.align		4
        /*001c*/ 	.word	0xfffffffc


//--------------------- .text._Z7reduce0PfS_i     --------------------------
	.section	.text._Z7reduce0PfS_i,"ax",@progbits
	.align	128
        .global         _Z7reduce0PfS_i
        .type           _Z7reduce0PfS_i,@function
        .size           _Z7reduce0PfS_i,(.L_x_3 - _Z7reduce0PfS_i)
        .other          _Z7reduce0PfS_i,@"STO_CUDA_ENTRY STV_DEFAULT"
_Z7reduce0PfS_i:
.text._Z7reduce0PfS_i:
[----:B------:R-:W-:Y:S01]  /*0000*/  LDC R1, c[0x0][0x37c] ;  /* 0x0000df00ff017b82 */ /* 0x000fe20000000800 */
[----:B------:R-:W0:Y:S01]  /*0010*/  S2R R6, SR_TID.X ;  /* 0x0000000000067919 */ /* 0x000e220000002100 */
[----:B------:R-:W0:Y:S01]  /*0020*/  LDCU UR8, c[0x0][0x360] ;  /* 0x00006c00ff0877ac */ /* 0x000e220008000800 */
[----:B------:R-:W-:Y:S01]  /*0030*/  IMAD.MOV.U32 R4, RZ, RZ, RZ ;  /* 0x000000ffff047224 */ /* 0x000fe200078e00ff */
[----:B------:R-:W0:Y:S01]  /*0040*/  S2R R7, SR_CTAID.X ;  /* 0x0000000000077919 */ /* 0x000e220000002500 */
[----:B------:R-:W1:Y:S01]  /*0050*/  LDCU UR4, c[0x0][0x390] ;  /* 0x00007200ff0477ac */ /* 0x000e620008000800 */
[----:B------:R-:W2:Y:S01]  /*0060*/  LDCU.64 UR6, c[0x0][0x358] ;  /* 0x00006b00ff0677ac */ /* 0x000ea20008000a00 */
[----:B0-----:R-:W-:-:S05]  /*0070*/  IMAD R5, R7, UR8, R6 ;  /* 0x0000000807057c24 */ /* 0x001fca000f8e0206 */
[----:B-1----:R-:W-:-:S13]  /*0080*/  ISETP.GE.U32.AND P0, PT, R5, UR4, PT ;  /* 0x0000000405007c0c */ /* 0x002fda000bf06070 */
[----:B------:R-:W0:Y:S02]  /*0090*/  @!P0 LDC.64 R2, c[0x0][0x380] ;  /* 0x0000e000ff028b82 */ /* 0x000e240000000a00 */
[----:B0-----:R-:W-:-:S05]  /*00a0*/  @!P0 IMAD.WIDE.U32 R2, R5, 0x4, R2 ;  /* 0x0000000405028825 */ /* 0x001fca00078e0002 */
[----:B--2---:R-:W2:Y:S01]  /*00b0*/  @!P0 LDG.E R4, desc[UR6][R2.64] ;  /* 0x0000000602048981 */ /* 0x004ea2000c1e1900 */
[----:B------:R-:W0:Y:S01]  /*00c0*/  S2UR UR5, SR_CgaCtaId ;  /* 0x00000000000579c3 */ /* 0x000e220000008800 */
[----:B------:R-:W-:Y:S01]  /*00d0*/  IMAD.U32 R0, RZ, RZ, UR8 ;  /* 0x00000008ff007e24 */ /* 0x000fe2000f8e00ff */
[----:B------:R-:W-:Y:S01]  /*00e0*/  UMOV UR4, 0x400 ;  /* 0x0000040000047882 */ /* 0x000fe20000000000 */
[----:B------:R-:W-:-:S03]  /*00f0*/  ISETP.NE.AND P0, PT, R6, RZ, PT ;  /* 0x000000ff0600720c */ /* 0x000fc60003f05270 */
[----:B------:R-:W-:Y:S01]  /*0100*/  ISETP.GE.U32.AND P1, PT, R0, 0x2, PT ;  /* 0x000000020000780c */ /* 0x000fe20003f26070 */
[----:B0-----:R-:W-:-:S06]  /*0110*/  ULEA UR4, UR5, UR4, 0x18 ;  /* 0x0000000405047291 */ /* 0x001fcc000f8ec0ff */
[----:B------:R-:W-:-:S05]  /*0120*/  LEA R5, R6, UR4, 0x2 ;  /* 0x0000000406057c11 */ /* 0x000fca000f8e10ff */
[----:B--2---:R0:W-:Y:S01]  /*0130*/  STS [R5], R4 ;  /* 0x0000000405007388 */ /* 0x0041e20000000800 */
[----:B------:R-:W-:Y:S06]  /*0140*/  BAR.SYNC.DEFER_BLOCKING 0x0 ;  /* 0x0000000000007b1d */ /* 0x000fec0000010000 */
[----:B------:R-:W-:Y:S05]  /*0150*/  @!P1 BRA `(.L_x_0) ;  /* 0x00000000002c9947 */ /* 0x000fea0003800000 */
.L_x_1:
[----:B------:R-:W-:-:S04]  /*0160*/  SHF.R.U32.HI R8, RZ, 0x1, R0 ;  /* 0x00000001ff087819 */ /* 0x000fc80000011600 */
[----:B------:R-:W-:-:S13]  /*0170*/  ISETP.GE.U32.AND P1, PT, R6, R8, PT ;  /* 0x000000080600720c */ /* 0x000fda0003f26070 */
[----:B------:R-:W-:Y:S01]  /*0180*/  @!P1 LEA R2, R8, R5, 0x2 ;  /* 0x0000000508029211 */ /* 0x000fe200078e10ff */
[----:B------:R-:W-:Y:S05]  /*0190*/  @!P1 LDS R3, [R5] ;  /* 0x0000000005039984 */ /* 0x000fea0000000800 */
[----:B------:R-:W0:Y:S02]  /*01a0*/  @!P1 LDS R2, [R2] ;  /* 0x0000000002029984 */ /* 0x000e240000000800 */
[----:B0-----:R-:W-:-:S05]  /*01b0*/  @!P1 FADD R4, R2, R3 ;  /* 0x0000000302049221 */ /* 0x001fca0000000000 */
[----:B------:R1:W-:Y:S01]  /*01c0*/  @!P1 STS [R5], R4 ;  /* 0x0000000405009388 */ /* 0x0003e20000000800 */
[----:B------:R-:W-:Y:S01]  /*01d0*/  BAR.SYNC.DEFER_BLOCKING 0x0 ;  /* 0x0000000000007b1d */ /* 0x000fe20000010000 */
[----:B------:R-:W-:Y:S01]  /*01e0*/  ISETP.GT.U32.AND P1, PT, R0, 0x3, PT ;  /* 0x000000030000780c */ /* 0x000fe20003f24070 */
[----:B------:R-:W-:-:S12]  /*01f0*/  IMAD.MOV.U32 R0, RZ, RZ, R8 ;  /* 0x000000ffff007224 */ /* 0x000fd800078e0008 */
[----:B-1----:R-:W-:Y:S05]  /*0200*/  @P1 BRA `(.L_x_1) ;  /* 0xfffffffc00d41947 */ /* 0x002fea000383ffff */
.L_x_0:
[----:B------:R-:W-:Y:S05]  /*0210*/  @P0 EXIT ;  /* 0x000000000000094d */ /* 0x000fea0003800000 */
[----:B------:R-:W1:Y:S01]  /*0220*/  S2UR UR5, SR_CgaCtaId ;  /* 0x00000000000579c3 */ /* 0x000e620000008800 */
[----:B------:R-:W-:-:S07]  /*0230*/  UMOV UR4, 0x400 ;  /* 0x0000040000047882 */ /* 0x000fce0000000000 */
[----:B------:R-:W2:Y:S01]  /*0240*/  LDC.64 R2, c[0x0][0x388] ;  /* 0x0000e200ff027b82 */ /* 0x000ea20000000a00 */
[----:B-1----:R-:W-:Y:S01]  /*0250*/  ULEA UR4, UR5, UR4, 0x18 ;  /* 0x0000000405047291 */ /* 0x002fe2000f8ec0ff */
[----:B--2---:R-:W-:-:S08]  /*0260*/  IMAD.WIDE.U32 R2, R7, 0x4, R2 ;  /* 0x0000000407027825 */ /* 0x004fd000078e0002 */
[----:B0-----:R-:W0:Y:S04]  /*0270*/  LDS R5, [UR4] ;  /* 0x00000004ff057984 */ /* 0x001e280008000800 */
[----:B0-----:R-:W-:Y:S01]  /*0280*/  STG.E desc[UR6][R2.64], R5 ;  /* 0x0000000502007986 */ /* 0x001fe2000c101906 */
[----:B------:R-:W-:Y:S05]  /*0290*/  EXIT ;  /* 0x000000000000794d */ /* 0x000fea0003800000 */
.L_x_2:
[----:B------:R-:W-:-:S00]  /*02a0*/  BRA `(.L_x_2) ;  /* 0xfffffffc00fc7947 */ /* 0x000fc0000383ffff */
[----:B------:R-:W-:-:S00]  /*02b0*/  NOP ;  /* 0x0000000000007918 */ /* 0x000fc00000000000 */
        /* <DEDUP_REMOVED lines=12> */
.L_x_3:


//--------------------- .nv.shared._Z7reduce0PfS_i --------------------------
	.section	.nv.shared._Z7reduce0PfS_i,"aw",@nobits
	.sectionflags	@""
	.align	16
	.zero		1024


//--------------------- .nv.shared.reserved.0     --------------------------
	.section	.nv.shared.reserved.0,"aw",@nobits
	.weak		__nv_reservedSMEM_offset_0_alias
	.size		__nv_reservedSMEM_offset_0_alias, 0, 64
	.other		__nv_reservedSMEM_offset_0_alias,@"STO_CUDA_RESERVED_SHARED STV_DEFAULT"
__nv_reservedSMEM_offset_0_alias:
	.zero		0
	.zero		64


//--------------------- .nv.constant0._Z7reduce0PfS_i --------------------------
	.section	.nv.constant0._Z7reduce0PfS_i,"a",@progbits
	.sectionflags	@""
	.align	4
.nv.constant0._Z7reduce0PfS_i:
	.zero		916


//--------------------- SYMBOLS --------------------------

	.type		.nv.reservedSmem.offset0,@object
	.size		.nv.reservedSmem.offset0,0x4
	.type		.nv.reservedSmem.cap,@object
	.size		.nv.reservedSmem.cap,0x4
